//
// Generated by NVIDIA NVVM Compiler
//
// Compiler Build ID: CL-36424714
// Cuda compilation tools, release 13.0, V13.0.88
// Based on NVVM 20.0.0
//

.version 9.0
.target sm_100
.address_size 64

	// .globl	_Z20use_local_memory_GPUf
// _ZZ21use_shared_memory_GPUPfE6sh_arr has been demoted

.visible .entry _Z20use_local_memory_GPUf(
	.param .f32 _Z20use_local_memory_GPUf_param_0
)
{


	ret;

}
	// .globl	_Z21use_global_memory_GPUPf
.visible .entry _Z21use_global_memory_GPUPf(
	.param .u64 .ptr .align 1 _Z21use_global_memory_GPUPf_param_0
)
{
	.reg .b32 	%r<3>;
	.reg .b32 	%f<2>;
	.reg .b64 	%rd<5>;

	ld.param.u64 	%rd1, [_Z21use_global_memory_GPUPf_param_0];
	cvta.to.global.u64 	%rd2, %rd1;
	mov.u32 	%r1, %tid.x;
	shl.b32 	%r2, %r1, 1;
	cvt.rn.f32.u32 	%f1, %r2;
	mul.wide.u32 	%rd3, %r1, 4;
	add.s64 	%rd4, %rd2, %rd3;
	st.global.f32 	[%rd4], %f1;
	ret;

}
	// .globl	_Z21use_shared_memory_GPUPf
.visible .entry _Z21use_shared_memory_GPUPf(
	.param .u64 .ptr .align 1 _Z21use_shared_memory_GPUPf_param_0
)
{
	.reg .pred 	%p<11>;
	.reg .b32 	%r<45>;
	.reg .b32 	%f<87>;
	.reg .b64 	%rd<5>;
	// demoted variable
	.shared .align 4 .b8 _ZZ21use_shared_memory_GPUPfE6sh_arr[512];
	ld.param.u64 	%rd2, [_Z21use_shared_memory_GPUPf_param_0];
	cvta.to.global.u64 	%rd3, %rd2;
	mov.u32 	%r1, %tid.x;
	mul.wide.u32 	%rd4, %r1, 4;
	add.s64 	%rd1, %rd3, %rd4;
	ld.global.f32 	%f16, [%rd1];
	shl.b32 	%r23, %r1, 2;
	mov.u32 	%r24, _ZZ21use_shared_memory_GPUPfE6sh_arr;
	add.s32 	%r2, %r24, %r23;
	st.shared.f32 	[%r2], %f16;
	bar.sync 	0;
	setp.eq.s32 	%p1, %r1, 0;
	mov.f32 	%f86, 0f00000000;
	@%p1 bra 	$L__BB2_13;
	and.b32  	%r3, %r1, 15;
	setp.lt.u32 	%p2, %r1, 16;
	mov.b32 	%r41, 0;
	mov.f32 	%f86, 0f00000000;
	@%p2 bra 	$L__BB2_4;
	and.b32  	%r41, %r1, 1008;
	add.s32 	%r38, %r24, 32;
	neg.s32 	%r39, %r41;
	mov.f32 	%f86, 0f00000000;
$L__BB2_3:
	.pragma "nounroll";
	ld.shared.f32 	%f20, [%r38+-32];
	add.f32 	%f21, %f86, %f20;
	ld.shared.f32 	%f22, [%r38+-28];
	add.f32 	%f23, %f21, %f22;
	ld.shared.f32 	%f24, [%r38+-24];
	add.f32 	%f25, %f23, %f24;
	ld.shared.f32 	%f26, [%r38+-20];
	add.f32 	%f27, %f25, %f26;
	ld.shared.f32 	%f28, [%r38+-16];
	add.f32 	%f29, %f27, %f28;
	ld.shared.f32 	%f30, [%r38+-12];
	add.f32 	%f31, %f29, %f30;
	ld.shared.f32 	%f32, [%r38+-8];
	add.f32 	%f33, %f31, %f32;
	ld.shared.f32 	%f34, [%r38+-4];
	add.f32 	%f35, %f33, %f34;
	ld.shared.f32 	%f36, [%r38];
	add.f32 	%f37, %f35, %f36;
	ld.shared.f32 	%f38, [%r38+4];
	add.f32 	%f39, %f37, %f38;
	ld.shared.f32 	%f40, [%r38+8];
	add.f32 	%f41, %f39, %f40;
	ld.shared.f32 	%f42, [%r38+12];
	add.f32 	%f43, %f41, %f42;
	ld.shared.f32 	%f44, [%r38+16];
	add.f32 	%f45, %f43, %f44;
	ld.shared.f32 	%f46, [%r38+20];
	add.f32 	%f47, %f45, %f46;
	ld.shared.f32 	%f48, [%r38+24];
	add.f32 	%f49, %f47, %f48;
	ld.shared.f32 	%f50, [%r38+28];
	add.f32 	%f86, %f49, %f50;
	add.s32 	%r39, %r39, 16;
	add.s32 	%r38, %r38, 64;
	setp.ne.s32 	%p3, %r39, 0;
	@%p3 bra 	$L__BB2_3;
$L__BB2_4:
	setp.eq.s32 	%p4, %r3, 0;
	@%p4 bra 	$L__BB2_13;
	and.b32  	%r11, %r1, 7;
	setp.lt.u32 	%p5, %r3, 8;
	@%p5 bra 	$L__BB2_7;
	shl.b32 	%r28, %r41, 2;
	add.s32 	%r30, %r24, %r28;
	ld.shared.f32 	%f52, [%r30];
	add.f32 	%f53, %f86, %f52;
	ld.shared.f32 	%f54, [%r30+4];
	add.f32 	%f55, %f53, %f54;
	ld.shared.f32 	%f56, [%r30+8];
	add.f32 	%f57, %f55, %f56;
	ld.shared.f32 	%f58, [%r30+12];
	add.f32 	%f59, %f57, %f58;
	ld.shared.f32 	%f60, [%r30+16];
	add.f32 	%f61, %f59, %f60;
	ld.shared.f32 	%f62, [%r30+20];
	add.f32 	%f63, %f61, %f62;
	ld.shared.f32 	%f64, [%r30+24];
	add.f32 	%f65, %f63, %f64;
	ld.shared.f32 	%f66, [%r30+28];
	add.f32 	%f86, %f65, %f66;
	add.s32 	%r41, %r41, 8;
$L__BB2_7:
	setp.eq.s32 	%p6, %r11, 0;
	@%p6 bra 	$L__BB2_13;
	and.b32  	%r14, %r1, 3;
	setp.lt.u32 	%p7, %r11, 4;
	@%p7 bra 	$L__BB2_10;
	shl.b32 	%r31, %r41, 2;
	add.s32 	%r33, %r24, %r31;
	ld.shared.f32 	%f68, [%r33];
	add.f32 	%f69, %f86, %f68;
	ld.shared.f32 	%f70, [%r33+4];
	add.f32 	%f71, %f69, %f70;
	ld.shared.f32 	%f72, [%r33+8];
	add.f32 	%f73, %f71, %f72;
	ld.shared.f32 	%f74, [%r33+12];
	add.f32 	%f86, %f73, %f74;
	add.s32 	%r41, %r41, 4;
$L__BB2_10:
	setp.eq.s32 	%p8, %r14, 0;
	@%p8 bra 	$L__BB2_13;
	shl.b32 	%r34, %r41, 2;
	add.s32 	%r44, %r24, %r34;
	neg.s32 	%r43, %r14;
$L__BB2_12:
	.pragma "nounroll";
	ld.shared.f32 	%f75, [%r44];
	add.f32 	%f86, %f86, %f75;
	add.s32 	%r44, %r44, 4;
	add.s32 	%r43, %r43, 1;
	setp.ne.s32 	%p9, %r43, 0;
	@%p9 bra 	$L__BB2_12;
$L__BB2_13:
	add.s32 	%r36, %r1, 1;
	cvt.rn.f32.u32 	%f76, %r36;
	div.rn.f32 	%f14, %f86, %f76;
	ld.shared.f32 	%f77, [%r2];
	setp.leu.f32 	%p10, %f77, %f14;
	@%p10 bra 	$L__BB2_15;
	st.global.f32 	[%rd1], %f14;
$L__BB2_15:
	bar.sync 	0;
	mov.b32 	%r37, 1078523331;
	st.shared.u32 	[%r2], %r37;
	ret;

}


// ===== COMPILED SASS (sm_100) =====

	.target	sm_100

	.elftype	@"ET_EXEC"


//--------------------- .note.nv.tkinfo           --------------------------
	.section	.note.nv.tkinfo,"",@"SHT_NOTE"
	.sectionflags	@"SHF_NOTE_NV_TKINFO"
	.tkinfo
        /*0018*/ 	.word	0x00000002
        /*0030*/ 	.string	""
        /*0030*/ 	.string	"ptxas"
        /*0030*/ 	.string	"Cuda compilation tools, release 13.0, V13.0.88"
        /*0030*/ 	.string	"Build cuda_13.0.r13.0/compiler.36424714_0"
        /*0030*/ 	.string	"-arch sm_100 -m 64 "



//--------------------- .note.nv.cuinfo           --------------------------
	.section	.note.nv.cuinfo,"",@"SHT_NOTE"
	.sectionflags	@"SHF_NOTE_NV_CUINFO"
        /*0018*/ 	.short	0x0002
        /*001a*/ 	.short	0x0064
        /*001c*/ 	.short	0x0082
	.zero		2


//--------------------- .nv.info                  --------------------------
	.section	.nv.info,"",@"SHT_CUDA_INFO"
	.align	4


	//----- nvinfo : EIATTR_REGCOUNT
	.align		4
        /*0000*/ 	.byte	0x04, 0x2f
        /*0002*/ 	.short	(.L_1 - .L_0)
	.align		4
.L_0:
        /*0004*/ 	.word	index@(_Z20use_local_memory_GPUf)
        /*0008*/ 	.word	0x00000004


	//----- nvinfo : EIATTR_FRAME_SIZE
	.align		4
.L_1:
        /*000c*/ 	.byte	0x04, 0x11
        /*000e*/ 	.short	(.L_3 - .L_2)
	.align		4
.L_2:
        /*0010*/ 	.word	index@(_Z20use_local_memory_GPUf)
        /*0014*/ 	.word	0x00000000


	//----- nvinfo : EIATTR_REGCOUNT
	.align		4
.L_3:
        /*0018*/ 	.byte	0x04, 0x2f
        /*001a*/ 	.short	(.L_5 - .L_4)
	.align		4
.L_4:
        /*001c*/ 	.word	index@(_Z21use_global_memory_GPUPf)
        /*0020*/ 	.word	0x00000008


	//----- nvinfo : EIATTR_FRAME_SIZE
	.align		4
.L_5:
        /*0024*/ 	.byte	0x04, 0x11
        /*0026*/ 	.short	(.L_7 - .L_6)
	.align		4
.L_6:
        /*0028*/ 	.word	index@(_Z21use_global_memory_GPUPf)
        /*002c*/ 	.word	0x00000000


	//----- nvinfo : EIATTR_REGCOUNT
	.align		4
.L_7:
        /*0030*/ 	.byte	0x04, 0x2f
        /*0032*/ 	.short	(.L_9 - .L_8)
	.align		4
.L_8:
        /*0034*/ 	.word	index@(_Z21use_shared_memory_GPUPf)
        /*0038*/ 	.word	0x0000001b


	//----- nvinfo : EIATTR_FRAME_SIZE
	.align		4
.L_9:
        /*003c*/ 	.byte	0x04, 0x11
        /*003e*/ 	.short	(.L_11 - .L_10)
	.align		4
.L_10:
        /*0040*/ 	.word	index@($__internal_0_$__cuda_sm3x_div_rn_noftz_f32_slowpath)
        /*0044*/ 	.word	0x00000000


	//----- nvinfo : EIATTR_FRAME_SIZE
	.align		4
.L_11:
        /*0048*/ 	.byte	0x04, 0x11
        /*004a*/ 	.short	(.L_13 - .L_12)
	.align		4
.L_12:
        /*004c*/ 	.word	index@(_Z21use_shared_memory_GPUPf)
        /*0050*/ 	.word	0x00000000


	//----- nvinfo : EIATTR_MIN_STACK_SIZE
	.align		4
.L_13:
        /*0054*/ 	.byte	0x04, 0x12
        /*0056*/ 	.short	(.L_15 - .L_14)
	.align		4
.L_14:
        /*0058*/ 	.word	index@(_Z21use_shared_memory_GPUPf)
        /*005c*/ 	.word	0x00000000


	//----- nvinfo : EIATTR_MIN_STACK_SIZE
	.align		4
.L_15:
        /*0060*/ 	.byte	0x04, 0x12
        /*0062*/ 	.short	(.L_17 - .L_16)
	.align		4
.L_16:
        /*0064*/ 	.word	index@(_Z21use_global_memory_GPUPf)
        /*0068*/ 	.word	0x00000000


	//----- nvinfo : EIATTR_MIN_STACK_SIZE
	.align		4
.L_17:
        /*006c*/ 	.byte	0x04, 0x12
        /*006e*/ 	.short	(.L_19 - .L_18)
	.align		4
.L_18:
        /*0070*/ 	.word	index@(_Z20use_local_memory_GPUf)
        /*0074*/ 	.word	0x00000000
.L_19:


//--------------------- .nv.compat                --------------------------
	.section	.nv.compat,"",@"SHT_CUDA_COMPAT_INFO"
	.align	4
        /*0000*/ 	.byte	0x02, 0x09, 0x00, 0x00, 0x02, 0x02, 0x01, 0x00, 0x02, 0x05, 0x05, 0x00, 0x03, 0x07, 0x01, 0x01
        /*0010*/ 	.byte	0x02, 0x03, 0x00, 0x00, 0x02, 0x06, 0x01, 0x00, 0x04, 0x0b, 0x08, 0x00, 0x01, 0x00, 0x00, 0x00
        /*0020*/ 	.byte	0x00, 0x00, 0x00, 0x00


//--------------------- .nv.info._Z21use_shared_memory_GPUPf --------------------------
	.section	.nv.info._Z21use_shared_memory_GPUPf,"",@"SHT_CUDA_INFO"
	.sectionflags	@""
	.align	4


	//----- nvinfo : EIATTR_CUDA_API_VERSION
	.align		4
        /*0000*/ 	.byte	0x04, 0x37
        /*0002*/ 	.short	(.L_21 - .L_20)
.L_20:
        /*0004*/ 	.word	0x00000082


	//----- nvinfo : EIATTR_KPARAM_INFO
	.align		4
.L_21:
        /*0008*/ 	.byte	0x04, 0x17
        /*000a*/ 	.short	(.L_23 - .L_22)
.L_22:
        /*000c*/ 	.word	0x00000000
        /*0010*/ 	.short	0x0000
        /*0012*/ 	.short	0x0000
        /*0014*/ 	.byte	0x00, 0xf5, 0x21, 0x00


	//----- nvinfo : EIATTR_SPARSE_MMA_MASK
	.align		4
.L_23:
        /*0018*/ 	.byte	0x03, 0x50
        /*001a*/ 	.short	0x0000


	//----- nvinfo : EIATTR_MAXREG_COUNT
	.align		4
        /*001c*/ 	.byte	0x03, 0x1b
        /*001e*/ 	.short	0x00ff


	//----- nvinfo : EIATTR_NUM_BARRIERS
	.align		4
        /*0020*/ 	.byte	0x02, 0x4c
        /*0022*/ 	.byte	0x01
	.zero		1


	//----- nvinfo : EIATTR_MERCURY_ISA_VERSION
	.align		4
        /*0024*/ 	.byte	0x03, 0x5f
        /*0026*/ 	.short	0x0101


	//----- nvinfo : EIATTR_VRC_CTA_INIT_COUNT
	.align		4
        /*0028*/ 	.byte	0x02, 0x4a
	.zero		1
	.zero		1


	//----- nvinfo : EIATTR_EXIT_INSTR_OFFSETS
	.align		4
        /*002c*/ 	.byte	0x04, 0x1c
        /*002e*/ 	.short	(.L_25 - .L_24)


	//   ....[0]....
.L_24:
        /*0030*/ 	.word	0x00000730


	//----- nvinfo : EIATTR_CRS_STACK_SIZE
	.align		4
.L_25:
        /*0034*/ 	.byte	0x04, 0x1e
        /*0036*/ 	.short	(.L_27 - .L_26)
.L_26:
        /*0038*/ 	.word	0x00000000


	//----- nvinfo : EIATTR_CBANK_PARAM_SIZE
	.align		4
.L_27:
        /*003c*/ 	.byte	0x03, 0x19
        /*003e*/ 	.short	0x0008


	//----- nvinfo : EIATTR_PARAM_CBANK
	.align		4
        /*0040*/ 	.byte	0x04, 0x0a
        /*0042*/ 	.short	(.L_29 - .L_28)
	.align		4
.L_28:
        /*0044*/ 	.word	index@(.nv.constant0._Z21use_shared_memory_GPUPf)
        /*0048*/ 	.short	0x0380
        /*004a*/ 	.short	0x0008


	//----- nvinfo : EIATTR_SW_WAR
	.align		4
.L_29:
        /*004c*/ 	.byte	0x04, 0x36
        /*004e*/ 	.short	(.L_31 - .L_30)
.L_30:
        /*0050*/ 	.word	0x00000008
.L_31:


//--------------------- .nv.info._Z21use_global_memory_GPUPf --------------------------
	.section	.nv.info._Z21use_global_memory_GPUPf,"",@"SHT_CUDA_INFO"
	.sectionflags	@""
	.align	4


	//----- nvinfo : EIATTR_CUDA_API_VERSION
	.align		4
        /*0000*/ 	.byte	0x04, 0x37
        /*0002*/ 	.short	(.L_33 - .L_32)
.L_32:
        /*0004*/ 	.word	0x00000082


	//----- nvinfo : EIATTR_KPARAM_INFO
	.align		4
.L_33:
        /*0008*/ 	.byte	0x04, 0x17
        /*000a*/ 	.short	(.L_35 - .L_34)
.L_34:
        /*000c*/ 	.word	0x00000000
        /*0010*/ 	.short	0x0000
        /*0012*/ 	.short	0x0000
        /*0014*/ 	.byte	0x00, 0xf5, 0x21, 0x00


	//----- nvinfo : EIATTR_SPARSE_MMA_MASK
	.align		4
.L_35:
        /*0018*/ 	.byte	0x03, 0x50
        /*001a*/ 	.short	0x0000


	//----- nvinfo : EIATTR_MAXREG_COUNT
	.align		4
        /*001c*/ 	.byte	0x03, 0x1b
        /*001e*/ 	.short	0x00ff


	//----- nvinfo : EIATTR_MERCURY_ISA_VERSION
	.align		4
        /*0020*/ 	.byte	0x03, 0x5f
        /*0022*/ 	.short	0x0101


	//----- nvinfo : EIATTR_VRC_CTA_INIT_COUNT
	.align		4
        /*0024*/ 	.byte	0x02, 0x4a
	.zero		1
	.zero		1


	//----- nvinfo : EIATTR_EXIT_INSTR_OFFSETS
	.align		4
        /*0028*/ 	.byte	0x04, 0x1c
        /*002a*/ 	.short	(.L_37 - .L_36)


	//   ....[0]....
.L_36:
        /*002c*/ 	.word	0x00000080


	//----- nvinfo : EIATTR_CBANK_PARAM_SIZE
	.align		4
.L_37:
        /*0030*/ 	.byte	0x03, 0x19
        /*0032*/ 	.short	0x0008


	//----- nvinfo : EIATTR_PARAM_CBANK
	.align		4
        /*0034*/ 	.byte	0x04, 0x0a
        /*0036*/ 	.short	(.L_39 - .L_38)
	.align		4
.L_38:
        /*0038*/ 	.word	index@(.nv.constant0._Z21use_global_memory_GPUPf)
        /*003c*/ 	.short	0x0380
        /*003e*/ 	.short	0x0008


	//----- nvinfo : EIATTR_SW_WAR
	.align		4
.L_39:
        /*0040*/ 	.byte	0x04, 0x36
        /*0042*/ 	.short	(.L_41 - .L_40)
.L_40:
        /*0044*/ 	.word	0x00000008
.L_41:


//--------------------- .nv.info._Z20use_local_memory_GPUf --------------------------
	.section	.nv.info._Z20use_local_memory_GPUf,"",@"SHT_CUDA_INFO"
	.sectionflags	@""
	.align	4


	//----- nvinfo : EIATTR_CUDA_API_VERSION
	.align		4
        /*0000*/ 	.byte	0x04, 0x37
        /*0002*/ 	.short	(.L_43 - .L_42)
.L_42:
        /*0004*/ 	.word	0x00000082


	//----- nvinfo : EIATTR_KPARAM_INFO
	.align		4
.L_43:
        /*0008*/ 	.byte	0x04, 0x17
        /*000a*/ 	.short	(.L_45 - .L_44)
.L_44:
        /*000c*/ 	.word	0x00000000
        /*0010*/ 	.short	0x0000
        /*0012*/ 	.short	0x0000
        /*0014*/ 	.byte	0x00, 0xf0, 0x11, 0x00


	//----- nvinfo : EIATTR_SPARSE_MMA_MASK
	.align		4
.L_45:
        /*0018*/ 	.byte	0x03, 0x50
        /*001a*/ 	.short	0x0000


	//----- nvinfo : EIATTR_MAXREG_COUNT
	.align		4
        /*001c*/ 	.byte	0x03, 0x1b
        /*001e*/ 	.short	0x00ff


	//----- nvinfo : EIATTR_MERCURY_ISA_VERSION
	.align		4
        /*0020*/ 	.byte	0x03, 0x5f
        /*0022*/ 	.short	0x0101


	//----- nvinfo : EIATTR_VRC_CTA_INIT_COUNT
	.align		4
        /*0024*/ 	.byte	0x02, 0x4a
	.zero		1
	.zero		1


	//----- nvinfo : EIATTR_EXIT_INSTR_OFFSETS
	.align		4
        /*0028*/ 	.byte	0x04, 0x1c
        /*002a*/ 	.short	(.L_47 - .L_46)


	//   ....[0]....
.L_46:
        /*002c*/ 	.word	0x00000010


	//----- nvinfo : EIATTR_CBANK_PARAM_SIZE
	.align		4
.L_47:
        /*0030*/ 	.byte	0x03, 0x19
        /*0032*/ 	.short	0x0004


	//----- nvinfo : EIATTR_PARAM_CBANK
	.align		4
        /*0034*/ 	.byte	0x04, 0x0a
        /*0036*/ 	.short	(.L_49 - .L_48)
	.align		4
.L_48:
        /*0038*/ 	.word	index@(.nv.constant0._Z20use_local_memory_GPUf)
        /*003c*/ 	.short	0x0380
        /*003e*/ 	.short	0x0004


	//----- nvinfo : EIATTR_SW_WAR
	.align		4
.L_49:
        /*0040*/ 	.byte	0x04, 0x36
        /*0042*/ 	.short	(.L_51 - .L_50)
.L_50:
        /*0044*/ 	.word	0x00000008
.L_51:


//--------------------- .nv.callgraph             --------------------------
	.section	.nv.callgraph,"",@"SHT_CUDA_CALLGRAPH"
	.align	4
	.sectionentsize	8
	.align		4
        /*0000*/ 	.word	0x00000000
	.align		4
        /*0004*/ 	.word	0xffffffff
	.align		4
        /*0008*/ 	.word	0x00000000
	.align		4
        /*000c*/ 	.word	0xfffffffe
	.align		4
        /*0010*/ 	.word	0x00000000
	.align		4
        /*0014*/ 	.word	0xfffffffd
	.align		4
        /*0018*/ 	.word	0x00000000
	.align		4
        /*001c*/ 	.word	0xfffffffc


//--------------------- .text._Z21use_shared_memory_GPUPf --------------------------
	.section	.text._Z21use_shared_memory_GPUPf,"ax",@progbits
	.align	128
        .global         _Z21use_shared_memory_GPUPf
        .type           _Z21use_shared_memory_GPUPf,@function
        .size           _Z21use_shared_memory_GPUPf,(.L_x_24 - _Z21use_shared_memory_GPUPf)
        .other          _Z21use_shared_memory_GPUPf,@"STO_CUDA_ENTRY STV_DEFAULT"
_Z21use_shared_memory_GPUPf:
.text._Z21use_shared_memory_GPUPf:
[----:B------:R-:W-:Y:S01]  /*0000*/  LDC R1, c[0x0][0x37c] ;  /* 0x0000df00ff017b82 */ /* 0x000fe20000000800 */
[----:B------:R-:W0:Y:S07]  /*0010*/  S2R R0, SR_TID.X ;  /* 0x0000000000007919 */ /* 0x000e2e0000002100 */
[----:B------:R-:W0:Y:S01]  /*0020*/  LDC.64 R4, c[0x0][0x380] ;  /* 0x0000e000ff047b82 */ /* 0x000e220000000a00 */
[----:B------:R-:W1:Y:S01]  /*0030*/  LDCU.64 UR6, c[0x0][0x358] ;  /* 0x00006b00ff0677ac */ /* 0x000e620008000a00 */
[----:B0-----:R-:W-:-:S05]  /*0040*/  IMAD.WIDE.U32 R4, R0, 0x4, R4 ;  /* 0x0000000400047825 */ /* 0x001fca00078e0004 */
[----:B-1----:R-:W2:Y:S01]  /*0050*/  LDG.E R3, desc[UR6][R4.64] ;  /* 0x0000000604037981 */ /* 0x002ea2000c1e1900 */
[----:B------:R-:W0:Y:S01]  /*0060*/  S2UR UR5, SR_CgaCtaId ;  /* 0x00000000000579c3 */ /* 0x000e220000008800 */
[----:B------:R-:W-:Y:S01]  /*0070*/  UMOV UR4, 0x400 ;  /* 0x0000040000047882 */ /* 0x000fe20000000000 */
[----:B------:R-:W-:Y:S01]  /*0080*/  ISETP.NE.AND P0, PT, R0, RZ, PT ;  /* 0x000000ff0000720c */ /* 0x000fe20003f05270 */
[----:B------:R-:W-:Y:S01]  /*0090*/  BSSY.RECONVERGENT B0, `(.L_x_0) ;  /* 0x0000053000007945 */ /* 0x000fe20003800200 */
[----:B------:R-:W-:Y:S01]  /*00a0*/  IMAD.MOV.U32 R23, RZ, RZ, RZ ;  /* 0x000000ffff177224 */ /* 0x000fe200078e00ff */
[----:B0-----:R-:W-:-:S06]  /*00b0*/  ULEA UR4, UR5, UR4, 0x18 ;  /* 0x0000000405047291 */ /* 0x001fcc000f8ec0ff */
[----:B------:R-:W-:-:S05]  /*00c0*/  LEA R2, R0, UR4, 0x2 ;  /* 0x0000000400027c11 */ /* 0x000fca000f8e10ff */
[----:B--2---:R0:W-:Y:S01]  /*00d0*/  STS [R2], R3 ;  /* 0x0000000302007388 */ /* 0x0041e20000000800 */
[----:B------:R-:W-:Y:S06]  /*00e0*/  BAR.SYNC.DEFER_BLOCKING 0x0 ;  /* 0x0000000000007b1d */ /* 0x000fec0000010000 */
[----:B------:R-:W-:Y:S05]  /*00f0*/  @!P0 BRA `(.L_x_1) ;  /* 0x0000000400308947 */ /* 0x000fea0003800000 */
[C---:B------:R-:W-:Y:S01]  /*0100*/  ISETP.GE.U32.AND P0, PT, R0.reuse, 0x10, PT ;  /* 0x000000100000780c */ /* 0x040fe20003f06070 */
[----:B------:R-:W-:Y:S01]  /*0110*/  BSSY.RECONVERGENT B1, `(.L_x_2) ;  /* 0x0000023000017945 */ /* 0x000fe20003800200 */
[----:B------:R-:W-:Y:S01]  /*0120*/  LOP3.LUT R7, R0, 0xf, RZ, 0xc0, !PT ;  /* 0x0000000f00077812 */ /* 0x000fe200078ec0ff */
[----:B0-----:R-:W-:Y:S02]  /*0130*/  IMAD.MOV.U32 R3, RZ, RZ, RZ ;  /* 0x000000ffff037224 */ /* 0x001fe400078e00ff */
[----:B------:R-:W-:Y:S01]  /*0140*/  IMAD.MOV.U32 R23, RZ, RZ, RZ ;  /* 0x000000ffff177224 */ /* 0x000fe200078e00ff */
[----:B------:R-:W-:-:S07]  /*0150*/  ISETP.NE.AND P1, PT, R7, RZ, PT ;  /* 0x000000ff0700720c */ /* 0x000fce0003f25270 */
[----:B------:R-:W-:Y:S06]  /*0160*/  @!P0 BRA `(.L_x_3) ;  /* 0x0000000000748947 */ /* 0x000fec0003800000 */
[----:B------:R-:W-:Y:S01]  /*0170*/  UIADD3 UR5, UPT, UPT, UR4, 0x20, URZ ;  /* 0x0000002004057890 */ /* 0x000fe2000fffe0ff */
[----:B------:R-:W-:Y:S01]  /*0180*/  LOP3.LUT R3, R0, 0x3f0, RZ, 0xc0, !PT ;  /* 0x000003f000037812 */ /* 0x000fe200078ec0ff */
[----:B------:R-:W-:-:S04]  /*0190*/  HFMA2 R23, -RZ, RZ, 0, 0 ;  /* 0x00000000ff177431 */ /* 0x000fc800000001ff */
[----:B------:R-:W-:Y:S02]  /*01a0*/  IMAD.U32 R6, RZ, RZ, UR5 ;  /* 0x00000005ff067e24 */ /* 0x000fe4000f8e00ff */
[----:B------:R-:W-:-:S07]  /*01b0*/  IMAD.MOV R24, RZ, RZ, -R3 ;  /* 0x000000ffff187224 */ /* 0x000fce00078e0a03 */
.L_x_4:
[----:B------:R-:W0:Y:S01]  /*01c0*/  LDS.128 R8, [R6+-0x20] ;  /* 0xffffe00006087984 */ /* 0x000e220000000c00 */
[----:B------:R-:W-:-:S03]  /*01d0*/  VIADD R24, R24, 0x10 ;  /* 0x0000001018187836 */ /* 0x000fc60000000000 */
[----:B------:R-:W1:Y:S02]  /*01e0*/  LDS.128 R12, [R6+-0x10] ;  /* 0xfffff000060c7984 */ /* 0x000e640000000c00 */
[----:B------:R-:W-:Y:S02]  /*01f0*/  ISETP.NE.AND P0, PT, R24, RZ, PT ;  /* 0x000000ff1800720c */ /* 0x000fe40003f05270 */
[----:B------:R-:W2:Y:S01]  /*0200*/  LDS.128 R16, [R6] ;  /* 0x0000000006107984 */ /* 0x000ea20000000c00 */
[----:B0-----:R-:W-:-:S03]  /*0210*/  FADD R8, R8, R23 ;  /* 0x0000001708087221 */ /* 0x001fc60000000000 */
[----:B------:R0:W3:Y:S01]  /*0220*/  LDS.128 R20, [R6+0x10] ;  /* 0x0000100006147984 */ /* 0x0000e20000000c00 */
[----:B------:R-:W-:-:S04]  /*0230*/  FADD R9, R8, R9 ;  /* 0x0000000908097221 */ /* 0x000fc80000000000 */
[----:B------:R-:W-:Y:S01]  /*0240*/  FADD R10, R9, R10 ;  /* 0x0000000a090a7221 */ /* 0x000fe20000000000 */
[----:B0-----:R-:W-:-:S03]  /*0250*/  IADD3 R6, PT, PT, R6, 0x40, RZ ;  /* 0x0000004006067810 */ /* 0x001fc60007ffe0ff */
[----:B------:R-:W-:-:S04]  /*0260*/  FADD R11, R10, R11 ;  /* 0x0000000b0a0b7221 */ /* 0x000fc80000000000 */
[----:B-1----:R-:W-:-:S04]  /*0270*/  FADD R12, R11, R12 ;  /* 0x0000000c0b0c7221 */ /* 0x002fc80000000000 */
[----:B------:R-:W-:-:S04]  /*0280*/  FADD R13, R12, R13 ;  /* 0x0000000d0c0d7221 */ /* 0x000fc80000000000 */
[----:B------:R-:W-:-:S04]  /*0290*/  FADD R14, R13, R14 ;  /* 0x0000000e0d0e7221 */ /* 0x000fc80000000000 */
[----:B------:R-:W-:-:S04]  /*02a0*/  FADD R15, R14, R15 ;  /* 0x0000000f0e0f7221 */ /* 0x000fc80000000000 */
[----:B--2---:R-:W-:-:S04]  /*02b0*/  FADD R16, R15, R16 ;  /* 0x000000100f107221 */ /* 0x004fc80000000000 */
[----:B------:R-:W-:-:S04]  /*02c0*/  FADD R17, R16, R17 ;  /* 0x0000001110117221 */ /* 0x000fc80000000000 */
[----:B------:R-:W-:-:S04]  /*02d0*/  FADD R18, R17, R18 ;  /* 0x0000001211127221 */ /* 0x000fc80000000000 */
[----:B------:R-:W-:-:S04]  /*02e0*/  FADD R19, R18, R19 ;  /* 0x0000001312137221 */ /* 0x000fc80000000000 */
[----:B---3--:R-:W-:-:S04]  /*02f0*/  FADD R20, R19, R20 ;  /* 0x0000001413147221 */ /* 0x008fc80000000000 */
[----:B------:R-:W-:-:S04]  /*0300*/  FADD R21, R20, R21 ;  /* 0x0000001514157221 */ /* 0x000fc80000000000 */
[----:B------:R-:W-:-:S04]  /*0310*/  FADD R22, R21, R22 ;  /* 0x0000001615167221 */ /* 0x000fc80000000000 */
[----:B------:R-:W-:Y:S01]  /*0320*/  FADD R23, R22, R23 ;  /* 0x0000001716177221 */ /* 0x000fe20000000000 */
[----:B------:R-:W-:Y:S06]  /*0330*/  @P0 BRA `(.L_x_4) ;  /* 0xfffffffc00a00947 */ /* 0x000fec000383ffff */
.L_x_3:
[----:B------:R-:W-:Y:S05]  /*0340*/  BSYNC.RECONVERGENT B1 ;  /* 0x0000000000017941 */ /* 0x000fea0003800200 */
.L_x_2:
[----:B------:R-:W-:Y:S05]  /*0350*/  @!P1 BRA `(.L_x_1) ;  /* 0x0000000000989947 */ /* 0x000fea0003800000 */
[----:B------:R-:W-:Y:S01]  /*0360*/  ISETP.GE.U32.AND P0, PT, R7, 0x8, PT ;  /* 0x000000080700780c */ /* 0x000fe20003f06070 */
[----:B------:R-:W-:Y:S01]  /*0370*/  BSSY.RECONVERGENT B1, `(.L_x_5) ;  /* 0x0000010000017945 */ /* 0x000fe20003800200 */
[----:B------:R-:W-:-:S04]  /*0380*/  LOP3.LUT R16, R0, 0x7, RZ, 0xc0, !PT ;  /* 0x0000000700107812 */ /* 0x000fc800078ec0ff */
[----:B------:R-:W-:-:S07]  /*0390*/  ISETP.NE.AND P1, PT, R16, RZ, PT ;  /* 0x000000ff1000720c */ /* 0x000fce0003f25270 */
[----:B------:R-:W-:Y:S06]  /*03a0*/  @!P0 BRA `(.L_x_6) ;  /* 0x0000000000308947 */ /* 0x000fec0003800000 */
[C---:B------:R-:W-:Y:S01]  /*03b0*/  LEA R6, R3.reuse, UR4, 0x2 ;  /* 0x0000000403067c11 */ /* 0x040fe2000f8e10ff */
[----:B------:R-:W-:-:S04]  /*03c0*/  VIADD R3, R3, 0x8 ;  /* 0x0000000803037836 */ /* 0x000fc80000000000 */
[----:B------:R-:W0:Y:S04]  /*03d0*/  LDS.128 R8, [R6] ;  /* 0x0000000006087984 */ /* 0x000e280000000c00 */
[----:B------:R-:W1:Y:S01]  /*03e0*/  LDS.128 R12, [R6+0x10] ;  /* 0x00001000060c7984 */ /* 0x000e620000000c00 */
[----:B0-----:R-:W-:-:S04]  /*03f0*/  FADD R8, R23, R8 ;  /* 0x0000000817087221 */ /* 0x001fc80000000000 */
[----:B------:R-:W-:-:S04]  /*0400*/  FADD R9, R8, R9 ;  /* 0x0000000908097221 */ /* 0x000fc80000000000 */
[----:B------:R-:W-:-:S04]  /*0410*/  FADD R10, R9, R10 ;  /* 0x0000000a090a7221 */ /* 0x000fc80000000000 */
[----:B------:R-:W-:-:S04]  /*0420*/  FADD R11, R10, R11 ;  /* 0x0000000b0a0b7221 */ /* 0x000fc80000000000 */
[----:B-1----:R-:W-:-:S04]  /*0430*/  FADD R12, R11, R12 ;  /* 0x0000000c0b0c7221 */ /* 0x002fc80000000000 */
[----:B------:R-:W-:-:S04]  /*0440*/  FADD R13, R12, R13 ;  /* 0x0000000d0c0d7221 */ /* 0x000fc80000000000 */
[----:B------:R-:W-:-:S04]  /*0450*/  FADD R14, R13, R14 ;  /* 0x0000000e0d0e7221 */ /* 0x000fc80000000000 */
[----:B------:R-:W-:-:S07]  /*0460*/  FADD R23, R14, R15 ;  /* 0x0000000f0e177221 */ /* 0x000fce0000000000 */
.L_x_6:
[----:B------:R-:W-:Y:S05]  /*0470*/  BSYNC.RECONVERGENT B1 ;  /* 0x0000000000017941 */ /* 0x000fea0003800200 */
.L_x_5:
[----:B------:R-:W-:Y:S05]  /*0480*/  @!P1 BRA `(.L_x_1) ;  /* 0x00000000004c9947 */ /* 0x000fea0003800000 */
[----:B------:R-:W-:Y:S02]  /*0490*/  ISETP.GE.U32.AND P0, PT, R16, 0x4, PT ;  /* 0x000000041000780c */ /* 0x000fe40003f06070 */
[----:B------:R-:W-:-:S04]  /*04a0*/  LOP3.LUT R6, R0, 0x3, RZ, 0xc0, !PT ;  /* 0x0000000300067812 */ /* 0x000fc800078ec0ff */
[----:B------:R-:W-:-:S07]  /*04b0*/  ISETP.NE.AND P1, PT, R6, RZ, PT ;  /* 0x000000ff0600720c */ /* 0x000fce0003f25270 */
[C---:B------:R-:W-:Y:S01]  /*04c0*/  @P0 LEA R8, R3.reuse, UR4, 0x2 ;  /* 0x0000000403080c11 */ /* 0x040fe2000f8e10ff */
[----:B------:R-:W-:-:S05]  /*04d0*/  @P0 VIADD R3, R3, 0x4 ;  /* 0x0000000403030836 */ /* 0x000fca0000000000 */
[----:B------:R-:W0:Y:S02]  /*04e0*/  @P0 LDS.128 R8, [R8] ;  /* 0x0000000008080984 */ /* 0x000e240000000c00 */
[----:B0-----:R-:W-:-:S04]  /*04f0*/  @P0 FADD R12, R23, R8 ;  /* 0x00000008170c0221 */ /* 0x001fc80000000000 */
[----:B------:R-:W-:-:S04]  /*0500*/  @P0 FADD R9, R12, R9 ;  /* 0x000000090c090221 */ /* 0x000fc80000000000 */
[----:B------:R-:W-:-:S04]  /*0510*/  @P0 FADD R10, R9, R10 ;  /* 0x0000000a090a0221 */ /* 0x000fc80000000000 */
[----:B------:R-:W-:Y:S01]  /*0520*/  @P0 FADD R23, R10, R11 ;  /* 0x0000000b0a170221 */ /* 0x000fe20000000000 */
[----:B------:R-:W-:Y:S06]  /*0530*/  @!P1 BRA `(.L_x_1) ;  /* 0x0000000000209947 */ /* 0x000fec0003800000 */
[----:B------:R-:W-:Y:S01]  /*0540*/  LEA R3, R3, UR4, 0x2 ;  /* 0x0000000403037c11 */ /* 0x000fe2000f8e10ff */
[----:B------:R-:W-:-:S07]  /*0550*/  IMAD.MOV R6, RZ, RZ, -R6 ;  /* 0x000000ffff067224 */ /* 0x000fce00078e0a06 */
.L_x_7:
[----:B------:R0:W1:Y:S01]  /*0560*/  LDS R8, [R3] ;  /* 0x0000000003087984 */ /* 0x0000620000000800 */
[----:B------:R-:W-:-:S04]  /*0570*/  IADD3 R6, PT, PT, R6, 0x1, RZ ;  /* 0x0000000106067810 */ /* 0x000fc80007ffe0ff */
[----:B------:R-:W-:Y:S01]  /*0580*/  ISETP.NE.AND P0, PT, R6, RZ, PT ;  /* 0x000000ff0600720c */ /* 0x000fe20003f05270 */
[----:B0-----:R-:W-:Y:S02]  /*0590*/  VIADD R3, R3, 0x4 ;  /* 0x0000000403037836 */ /* 0x001fe40000000000 */
[----:B-1----:R-:W-:-:S10]  /*05a0*/  FADD R23, R8, R23 ;  /* 0x0000001708177221 */ /* 0x002fd40000000000 */
[----:B------:R-:W-:Y:S05]  /*05b0*/  @P0 BRA `(.L_x_7) ;  /* 0xfffffffc00e80947 */ /* 0x000fea000383ffff */
.L_x_1:
[----:B------:R-:W-:Y:S05]  /*05c0*/  BSYNC.RECONVERGENT B0 ;  /* 0x0000000000007941 */ /* 0x000fea0003800200 */
.L_x_0:
[----:B------:R-:W-:Y:S01]  /*05d0*/  VIADD R0, R0, 0x1 ;  /* 0x0000000100007836 */ /* 0x000fe20000000000 */
[----:B------:R-:W-:Y:S04]  /*05e0*/  BSSY.RECONVERGENT B0, `(.L_x_8) ;  /* 0x000000e000007945 */ /* 0x000fe80003800200 */
[----:B------:R-:W-:-:S04]  /*05f0*/  I2FP.F32.U32 R8, R0 ;  /* 0x0000000000087245 */ /* 0x000fc80000201000 */
[----:B0-----:R-:W0:Y:S08]  /*0600*/  MUFU.RCP R3, R8 ;  /* 0x0000000800037308 */ /* 0x001e300000001000 */
[----:B------:R-:W1:Y:S01]  /*0610*/  FCHK P0, R23, R8 ;  /* 0x0000000817007302 */ /* 0x000e620000000000 */
[----:B0-----:R-:W-:-:S04]  /*0620*/  FFMA R0, -R8, R3, 1 ;  /* 0x3f80000008007423 */ /* 0x001fc80000000103 */
[----:B------:R-:W-:-:S04]  /*0630*/  FFMA R0, R3, R0, R3 ;  /* 0x0000000003007223 */ /* 0x000fc80000000003 */
[----:B------:R-:W-:-:S04]  /*0640*/  FFMA R3, R0, R23, RZ ;  /* 0x0000001700037223 */ /* 0x000fc800000000ff */
[----:B------:R-:W-:-:S04]  /*0650*/  FFMA R6, -R8, R3, R23 ;  /* 0x0000000308067223 */ /* 0x000fc80000000117 */
[----:B------:R-:W-:Y:S01]  /*0660*/  FFMA R3, R0, R6, R3 ;  /* 0x0000000600037223 */ /* 0x000fe20000000003 */
[----:B-1----:R-:W-:Y:S06]  /*0670*/  @!P0 BRA `(.L_x_9) ;  /* 0x0000000000108947 */ /* 0x002fec0003800000 */
[----:B------:R-:W-:Y:S01]  /*0680*/  IMAD.MOV.U32 R3, RZ, RZ, R23 ;  /* 0x000000ffff037224 */ /* 0x000fe200078e0017 */
[----:B------:R-:W-:-:S07]  /*0690*/  MOV R6, 0x6b0 ;  /* 0x000006b000067802 */ /* 0x000fce0000000f00 */
[----:B------:R-:W-:Y:S05]  /*06a0*/  CALL.REL.NOINC `($__internal_0_$__cuda_sm3x_div_rn_noftz_f32_slowpath) ;  /* 0x0000000000247944 */ /* 0x000fea0003c00000 */
[----:B------:R-:W-:-:S07]  /*06b0*/  MOV R3, R0 ;  /* 0x0000000000037202 */ /* 0x000fce0000000f00 */
.L_x_9:
[----:B------:R-:W-:Y:S05]  /*06c0*/  BSYNC.RECONVERGENT B0 ;  /* 0x0000000000007941 */ /* 0x000fea0003800200 */
.L_x_8:
[----:B------:R-:W0:Y:S01]  /*06d0*/  LDS R0, [R2] ;  /* 0x0000000002007984 */ /* 0x000e220000000800 */
[----:B------:R-:W-:Y:S01]  /*06e0*/  IMAD.MOV.U32 R7, RZ, RZ, 0x4048f5c3 ;  /* 0x4048f5c3ff077424 */ /* 0x000fe200078e00ff */
[----:B0-----:R-:W-:-:S13]  /*06f0*/  FSETP.GT.AND P0, PT, R0, R3, PT ;  /* 0x000000030000720b */ /* 0x001fda0003f04000 */
[----:B------:R-:W-:Y:S01]  /*0700*/  @P0 STG.E desc[UR6][R4.64], R3 ;  /* 0x0000000304000986 */ /* 0x000fe2000c101906 */
[----:B------:R-:W-:Y:S06]  /*0710*/  BAR.SYNC.DEFER_BLOCKING 0x0 ;  /* 0x0000000000007b1d */ /* 0x000fec0000010000 */
[----:B------:R-:W-:Y:S01]  /*0720*/  STS [R2], R7 ;  /* 0x0000000702007388 */ /* 0x000fe20000000800 */
[----:B------:R-:W-:Y:S05]  /*0730*/  EXIT ;  /* 0x000000000000794d */ /* 0x000fea0003800000 */
        .weak           $__internal_0_$__cuda_sm3x_div_rn_noftz_f32_slowpath
        .type           $__internal_0_$__cuda_sm3x_div_rn_noftz_f32_slowpath,@function
        .size           $__internal_0_$__cuda_sm3x_div_rn_noftz_f32_slowpath,(.L_x_24 - $__internal_0_$__cuda_sm3x_div_rn_noftz_f32_slowpath)
$__internal_0_$__cuda_sm3x_div_rn_noftz_f32_slowpath:
[----:B------:R-:W-:Y:S01]  /*0740*/  SHF.R.U32.HI R7, RZ, 0x17, R8 ;  /* 0x00000017ff077819 */ /* 0x000fe20000011608 */
[----:B------:R-:W-:Y:S01]  /*0750*/  BSSY.RECONVERGENT B1, `(.L_x_10) ;  /* 0x0000063000017945 */ /* 0x000fe20003800200 */
[----:B------:R-:W-:Y:S02]  /*0760*/  SHF.R.U32.HI R0, RZ, 0x17, R3 ;  /* 0x00000017ff007819 */ /* 0x000fe40000011603 */
[----:B------:R-:W-:Y:S02]  /*0770*/  LOP3.LUT R7, R7, 0xff, RZ, 0xc0, !PT ;  /* 0x000000ff07077812 */ /* 0x000fe400078ec0ff */
[----:B------:R-:W-:-:S03]  /*0780*/  LOP3.LUT R12, R0, 0xff, RZ, 0xc0, !PT ;  /* 0x000000ff000c7812 */ /* 0x000fc600078ec0ff */
[----:B------:R-:W-:Y:S02]  /*0790*/  VIADD R10, R7, 0xffffffff ;  /* 0xffffffff070a7836 */ /* 0x000fe40000000000 */
[----:B------:R-:W-:-:S03]  /*07a0*/  VIADD R11, R12, 0xffffffff ;  /* 0xffffffff0c0b7836 */ /* 0x000fc60000000000 */
[----:B------:R-:W-:-:S04]  /*07b0*/  ISETP.GT.U32.AND P0, PT, R10, 0xfd, PT ;  /* 0x000000fd0a00780c */ /* 0x000fc80003f04070 */
[----:B------:R-:W-:-:S13]  /*07c0*/  ISETP.GT.U32.OR P0, PT, R11, 0xfd, P0 ;  /* 0x000000fd0b00780c */ /* 0x000fda0000704470 */
[----:B------:R-:W-:Y:S01]  /*07d0*/  @!P0 MOV R9, RZ ;  /* 0x000000ff00098202 */ /* 0x000fe20000000f00 */
[----:B------:R-:W-:Y:S06]  /*07e0*/  @!P0 BRA `(.L_x_11) ;  /* 0x0000000000608947 */ /* 0x000fec0003800000 */
[----:B------:R-:W-:Y:S01]  /*07f0*/  FSETP.GTU.FTZ.AND P0, PT, |R3|, +INF , PT ;  /* 0x7f8000000300780b */ /* 0x000fe20003f1c200 */
[----:B------:R-:W-:Y:S01]  /*0800*/  IMAD.MOV.U32 R0, RZ, RZ, R8 ;  /* 0x000000ffff007224 */ /* 0x000fe200078e0008 */
[----:B------:R-:W-:-:S04]  /*0810*/  FSETP.GTU.FTZ.AND P1, PT, |R8|, +INF , PT ;  /* 0x7f8000000800780b */ /* 0x000fc80003f3c200 */
[----:B------:R-:W-:-:S13]  /*0820*/  PLOP3.LUT P0, PT, P0, P1, PT, 0xf8, 0x8f ;  /* 0x00000000008f781c */ /* 0x000fda0000703f70 */
[----:B------:R-:W-:Y:S05]  /*0830*/  @P0 BRA `(.L_x_12) ;  /* 0x00000004004c0947 */ /* 0x000fea0003800000 */
[----:B------:R-:W-:-:S13]  /*0840*/  LOP3.LUT P0, RZ, R8, 0x7fffffff, R3, 0xc8, !PT ;  /* 0x7fffffff08ff7812 */ /* 0x000fda000780c803 */
[----:B------:R-:W-:Y:S05]  /*0850*/  @!P0 BRA `(.L_x_13) ;  /* 0x00000004003c8947 */ /* 0x000fea0003800000 */
[C---:B------:R-:W-:Y:S02]  /*0860*/  FSETP.NEU.FTZ.AND P2, PT, |R3|.reuse, +INF , PT ;  /* 0x7f8000000300780b */ /* 0x040fe40003f5d200 */
[----:B------:R-:W-:Y:S02]  /*0870*/  FSETP.NEU.FTZ.AND P1, PT, |R0|, +INF , PT ;  /* 0x7f8000000000780b */ /* 0x000fe40003f3d200 */
[----:B------:R-:W-:-:S11]  /*0880*/  FSETP.NEU.FTZ.AND P0, PT, |R3|, +INF , PT ;  /* 0x7f8000000300780b */ /* 0x000fd60003f1d200 */
[----:B------:R-:W-:Y:S05]  /*0890*/  @!P1 BRA !P2, `(.L_x_13) ;  /* 0x00000004002c9947 */ /* 0x000fea0005000000 */
[----:B------:R-:W-:-:S04]  /*08a0*/  LOP3.LUT P2, RZ, R3, 0x7fffffff, RZ, 0xc0, !PT ;  /* 0x7fffffff03ff7812 */ /* 0x000fc8000784c0ff */
[----:B------:R-:W-:-:S13]  /*08b0*/  PLOP3.LUT P1, PT, P1, P2, PT, 0x2f, 0xf2 ;  /* 0x0000000000f2781c */ /* 0x000fda0000f24577 */
[----:B------:R-:W-:Y:S05]  /*08c0*/  @P1 BRA `(.L_x_14) ;  /* 0x0000000400181947 */ /* 0x000fea0003800000 */
[----:B------:R-:W-:-:S04]  /*08d0*/  LOP3.LUT P1, RZ, R8, 0x7fffffff, RZ, 0xc0, !PT ;  /* 0x7fffffff08ff7812 */ /* 0x000fc8000782c0ff */
[----:B------:R-:W-:-:S13]  /*08e0*/  PLOP3.LUT P0, PT, P0, P1, PT, 0x2f, 0xf2 ;  /* 0x0000000000f2781c */ /* 0x000fda0000702577 */
[----:B------:R-:W-:Y:S05]  /*08f0*/  @P0 BRA `(.L_x_15) ;  /* 0x0000000400000947 */ /* 0x000fea0003800000 */
[----:B------:R-:W-:Y:S02]  /*0900*/  ISETP.GE.AND P0, PT, R11, RZ, PT ;  /* 0x000000ff0b00720c */ /* 0x000fe40003f06270 */
[----:B------:R-:W-:-:S11]  /*0910*/  ISETP.GE.AND P1, PT, R10, RZ, PT ;  /* 0x000000ff0a00720c */ /* 0x000fd60003f26270 */
[----:B------:R-:W-:Y:S02]  /*0920*/  @P0 IMAD.MOV.U32 R9, RZ, RZ, RZ ;  /* 0x000000ffff090224 */ /* 0x000fe400078e00ff */
[----:B------:R-:W-:Y:S01]  /*0930*/  @!P0 FFMA R3, R3, 1.84467440737095516160e+19, RZ ;  /* 0x5f80000003038823 */ /* 0x000fe200000000ff */
[----:B------:R-:W-:Y:S02]  /*0940*/  @!P0 IMAD.MOV.U32 R9, RZ, RZ, -0x40 ;  /* 0xffffffc0ff098424 */ /* 0x000fe400078e00ff */
[----:B------:R-:W-:-:S03]  /*0950*/  @!P1 FFMA R8, R0, 1.84467440737095516160e+19, RZ ;  /* 0x5f80000000089823 */ /* 0x000fc600000000ff */
[----:B------:R-:W-:-:S07]  /*0960*/  @!P1 IADD3 R9, PT, PT, R9, 0x40, RZ ;  /* 0x0000004009099810 */ /* 0x000fce0007ffe0ff */
.L_x_11:
[----:B------:R-:W-:Y:S01]  /*0970*/  LEA R11, R7, 0xc0800000, 0x17 ;  /* 0xc0800000070b7811 */ /* 0x000fe200078eb8ff */
[----:B------:R-:W-:Y:S04]  /*0980*/  BSSY.RECONVERGENT B2, `(.L_x_16) ;  /* 0x0000036000027945 */ /* 0x000fe80003800200 */
[----:B------:R-:W-:Y:S02]  /*0990*/  IMAD.IADD R11, R8, 0x1, -R11 ;  /* 0x00000001080b7824 */ /* 0x000fe400078e0a0b */
[----:B------:R-:W-:Y:S02]  /*09a0*/  VIADD R8, R12, 0xffffff81 ;  /* 0xffffff810c087836 */ /* 0x000fe40000000000 */
[----:B------:R-:W0:Y:S01]  /*09b0*/  MUFU.RCP R10, R11 ;  /* 0x0000000b000a7308 */ /* 0x000e220000001000 */
[----:B------:R-:W-:Y:S01]  /*09c0*/  FADD.FTZ R13, -R11, -RZ ;  /* 0x800000ff0b0d7221 */ /* 0x000fe20000010100 */
[C---:B------:R-:W-:Y:S01]  /*09d0*/  IMAD R0, R8.reuse, -0x800000, R3 ;  /* 0xff80000008007824 */ /* 0x040fe200078e0203 */
[----:B------:R-:W-:-:S04]  /*09e0*/  IADD3 R8, PT, PT, R8, 0x7f, -R7 ;  /* 0x0000007f08087810 */ /* 0x000fc80007ffe807 */
[----:B------:R-:W-:Y:S01]  /*09f0*/  IADD3 R8, PT, PT, R8, R9, RZ ;  /* 0x0000000908087210 */ /* 0x000fe20007ffe0ff */
[----:B0-----:R-:W-:-:S04]  /*0a00*/  FFMA R15, R10, R13, 1 ;  /* 0x3f8000000a0f7423 */ /* 0x001fc8000000000d */
[----:B------:R-:W-:-:S04]  /*0a10*/  FFMA R12, R10, R15, R10 ;  /* 0x0000000f0a0c7223 */ /* 0x000fc8000000000a */
[----:B------:R-:W-:-:S04]  /*0a20*/  FFMA R3, R0, R12, RZ ;  /* 0x0000000c00037223 */ /* 0x000fc800000000ff */
[----:B------:R-:W-:-:S04]  /*0a30*/  FFMA R10, R13, R3, R0 ;  /* 0x000000030d0a7223 */ /* 0x000fc80000000000 */
[----:B------:R-:W-:-:S04]  /*0a40*/  FFMA R15, R12, R10, R3 ;  /* 0x0000000a0c0f7223 */ /* 0x000fc80000000003 */
[----:B------:R-:W-:-:S04]  /*0a50*/  FFMA R10, R13, R15, R0 ;  /* 0x0000000f0d0a7223 */ /* 0x000fc80000000000 */
[----:B------:R-:W-:-:S05]  /*0a60*/  FFMA R0, R12, R10, R15 ;  /* 0x0000000a0c007223 */ /* 0x000fca000000000f */
[----:B------:R-:W-:-:S04]  /*0a70*/  SHF.R.U32.HI R3, RZ, 0x17, R0 ;  /* 0x00000017ff037819 */ /* 0x000fc80000011600 */
[----:B------:R-:W-:-:S05]  /*0a80*/  LOP3.LUT R3, R3, 0xff, RZ, 0xc0, !PT ;  /* 0x000000ff03037812 */ /* 0x000fca00078ec0ff */
[----:B------:R-:W-:-:S04]  /*0a90*/  IMAD.IADD R9, R3, 0x1, R8 ;  /* 0x0000000103097824 */ /* 0x000fc800078e0208 */
[----:B------:R-:W-:-:S05]  /*0aa0*/  VIADD R3, R9, 0xffffffff ;  /* 0xffffffff09037836 */ /* 0x000fca0000000000 */
[----:B------:R-:W-:-:S13]  /*0ab0*/  ISETP.GE.U32.AND P0, PT, R3, 0xfe, PT ;  /* 0x000000fe0300780c */ /* 0x000fda0003f06070 */
[----:B------:R-:W-:Y:S05]  /*0ac0*/  @!P0 BRA `(.L_x_17) ;  /* 0x0000000000808947 */ /* 0x000fea0003800000 */
[----:B------:R-:W-:-:S13]  /*0ad0*/  ISETP.GT.AND P0, PT, R9, 0xfe, PT ;  /* 0x000000fe0900780c */ /* 0x000fda0003f04270 */
[----:B------:R-:W-:Y:S05]  /*0ae0*/  @P0 BRA `(.L_x_18) ;  /* 0x00000000006c0947 */ /* 0x000fea0003800000 */
[----:B------:R-:W-:-:S13]  /*0af0*/  ISETP.GE.AND P0, PT, R9, 0x1, PT ;  /* 0x000000010900780c */ /* 0x000fda0003f06270 */
[----:B------:R-:W-:Y:S05]  /*0b00*/  @P0 BRA `(.L_x_19) ;  /* 0x0000000000740947 */ /* 0x000fea0003800000 */
[----:B------:R-:W-:Y:S02]  /*0b10*/  ISETP.GE.AND P0, PT, R9, -0x18, PT ;  /* 0xffffffe80900780c */ /* 0x000fe40003f06270 */
[----:B------:R-:W-:-:S11]  /*0b20*/  LOP3.LUT R0, R0, 0x80000000, RZ, 0xc0, !PT ;  /* 0x8000000000007812 */ /* 0x000fd600078ec0ff */
[----:B------:R-:W-:Y:S05]  /*0b30*/  @!P0 BRA `(.L_x_19) ;  /* 0x0000000000688947 */ /* 0x000fea0003800000 */
[CCC-:B------:R-:W-:Y:S01]  /*0b40*/  FFMA.RZ R3, R12.reuse, R10.reuse, R15.reuse ;  /* 0x0000000a0c037223 */ /* 0x1c0fe2000000c00f */
[CCC-:B------:R-:W-:Y:S01]  /*0b50*/  FFMA.RM R8, R12.reuse, R10.reuse, R15.reuse ;  /* 0x0000000a0c087223 */ /* 0x1c0fe2000000400f */
[C---:B------:R-:W-:Y:S02]  /*0b60*/  ISETP.NE.AND P2, PT, R9.reuse, RZ, PT ;  /* 0x000000ff0900720c */ /* 0x040fe40003f45270 */
[----:B------:R-:W-:Y:S02]  /*0b70*/  ISETP.NE.AND P1, PT, R9, RZ, PT ;  /* 0x000000ff0900720c */ /* 0x000fe40003f25270 */
[----:B------:R-:W-:Y:S01]  /*0b80*/  LOP3.LUT R7, R3, 0x7fffff, RZ, 0xc0, !PT ;  /* 0x007fffff03077812 */ /* 0x000fe200078ec0ff */
[----:B------:R-:W-:Y:S01]  /*0b90*/  FFMA.RP R3, R12, R10, R15 ;  /* 0x0000000a0c037223 */ /* 0x000fe2000000800f */
[----:B------:R-:W-:Y:S01]  /*0ba0*/  IADD3 R10, PT, PT, R9, 0x20, RZ ;  /* 0x00000020090a7810 */ /* 0x000fe20007ffe0ff */
[----:B------:R-:W-:Y:S01]  /*0bb0*/  IMAD.MOV R9, RZ, RZ, -R9 ;  /* 0x000000ffff097224 */ /* 0x000fe200078e0a09 */
[----:B------:R-:W-:-:S02]  /*0bc0*/  LOP3.LUT R7, R7, 0x800000, RZ, 0xfc, !PT ;  /* 0x0080000007077812 */ /* 0x000fc400078efcff */
[----:B------:R-:W-:Y:S02]  /*0bd0*/  FSETP.NEU.FTZ.AND P0, PT, R3, R8, PT ;  /* 0x000000080300720b */ /* 0x000fe40003f1d000 */
[----:B------:R-:W-:Y:S02]  /*0be0*/  SHF.L.U32 R10, R7, R10, RZ ;  /* 0x0000000a070a7219 */ /* 0x000fe400000006ff */
[----:B------:R-:W-:Y:S02]  /*0bf0*/  SEL R8, R9, RZ, P2 ;  /* 0x000000ff09087207 */ /* 0x000fe40001000000 */
[----:B------:R-:W-:Y:S02]  /*0c00*/  ISETP.NE.AND P1, PT, R10, RZ, P1 ;  /* 0x000000ff0a00720c */ /* 0x000fe40000f25270 */
[----:B------:R-:W-:Y:S02]  /*0c10*/  SHF.R.U32.HI R8, RZ, R8, R7 ;  /* 0x00000008ff087219 */ /* 0x000fe40000011607 */
[----:B------:R-:W-:-:S02]  /*0c20*/  PLOP3.LUT P0, PT, P0, P1, PT, 0xf8, 0x8f ;  /* 0x00000000008f781c */ /* 0x000fc40000703f70 */
[----:B------:R-:W-:Y:S02]  /*0c30*/  SHF.R.U32.HI R10, RZ, 0x1, R8 ;  /* 0x00000001ff0a7819 */ /* 0x000fe40000011608 */
[----:B------:R-:W-:-:S04]  /*0c40*/  SEL R3, RZ, 0x1, !P0 ;  /* 0x00000001ff037807 */ /* 0x000fc80004000000 */
[----:B------:R-:W-:-:S04]  /*0c50*/  LOP3.LUT R3, R3, 0x1, R10, 0xf8, !PT ;  /* 0x0000000103037812 */ /* 0x000fc800078ef80a */
[----:B------:R-:W-:-:S05]  /*0c60*/  LOP3.LUT R3, R3, R8, RZ, 0xc0, !PT ;  /* 0x0000000803037212 */ /* 0x000fca00078ec0ff */
[----:B------:R-:W-:-:S05]  /*0c70*/  IMAD.IADD R3, R10, 0x1, R3 ;  /* 0x000000010a037824 */ /* 0x000fca00078e0203 */
[----:B------:R-:W-:Y:S01]  /*0c80*/  LOP3.LUT R0, R3, R0, RZ, 0xfc, !PT ;  /* 0x0000000003007212 */ /* 0x000fe200078efcff */
[----:B------:R-:W-:Y:S06]  /*0c90*/  BRA `(.L_x_19) ;  /* 0x0000000000107947 */ /* 0x000fec0003800000 */
.L_x_18:
[----:B------:R-:W-:-:S04]  /*0ca0*/  LOP3.LUT R0, R0, 0x80000000, RZ, 0xc0, !PT ;  /* 0x8000000000007812 */ /* 0x000fc800078ec0ff */
[----:B------:R-:W-:Y:S01]  /*0cb0*/  LOP3.LUT R0, R0, 0x7f800000, RZ, 0xfc, !PT ;  /* 0x7f80000000007812 */ /* 0x000fe200078efcff */
[----:B------:R-:W-:Y:S06]  /*0cc0*/  BRA `(.L_x_19) ;  /* 0x0000000000047947 */ /* 0x000fec0003800000 */
.L_x_17:
[----:B------:R-:W-:-:S07]  /*0cd0*/  LEA R0, R8, R0, 0x17 ;  /* 0x0000000008007211 */ /* 0x000fce00078eb8ff */
.L_x_19:
[----:B------:R-:W-:Y:S05]  /*0ce0*/  BSYNC.RECONVERGENT B2 ;  /* 0x0000000000027941 */ /* 0x000fea0003800200 */
.L_x_16:
[----:B------:R-:W-:Y:S05]  /*0cf0*/  BRA `(.L_x_20) ;  /* 0x0000000000207947 */ /* 0x000fea0003800000 */
.L_x_15:
[----:B------:R-:W-:-:S04]  /*0d00*/  LOP3.LUT R0, R8, 0x80000000, R3, 0x48, !PT ;  /* 0x8000000008007812 */ /* 0x000fc800078e4803 */
[----:B------:R-:W-:Y:S01]  /*0d10*/  LOP3.LUT R0, R0, 0x7f800000, RZ, 0xfc, !PT ;  /* 0x7f80000000007812 */ /* 0x000fe200078efcff */
[----:B------:R-:W-:Y:S06]  /*0d20*/  BRA `(.L_x_20) ;  /* 0x0000000000147947 */ /* 0x000fec0003800000 */
.L_x_14:
[----:B------:R-:W-:Y:S01]  /*0d30*/  LOP3.LUT R0, R8, 0x80000000, R3, 0x48, !PT ;  /* 0x8000000008007812 */ /* 0x000fe200078e4803 */
[----:B------:R-:W-:Y:S06]  /*0d40*/  BRA `(.L_x_20) ;  /* 0x00000000000c7947 */ /* 0x000fec0003800000 */
.L_x_13:
[----:B------:R-:W0:Y:S01]  /*0d50*/  MUFU.RSQ R0, -QNAN ;  /* 0xffc0000000007908 */ /* 0x000e220000001400 */
[----:B------:R-:W-:Y:S05]  /*0d60*/  BRA `(.L_x_20) ;  /* 0x0000000000047947 */ /* 0x000fea0003800000 */
.L_x_12:
[----:B------:R-:W-:-:S07]  /*0d70*/  FADD.FTZ R0, R3, R0 ;  /* 0x0000000003007221 */ /* 0x000fce0000010000 */
.L_x_20:
[----:B------:R-:W-:Y:S05]  /*0d80*/  BSYNC.RECONVERGENT B1 ;  /* 0x0000000000017941 */ /* 0x000fea0003800200 */
.L_x_10:
[----:B------:R-:W-:-:S04]  /*0d90*/  IMAD.MOV.U32 R7, RZ, RZ, 0x0 ;  /* 0x00000000ff077424 */ /* 0x000fc800078e00ff */
[----:B0-----:R-:W-:Y:S05]  /*0da0*/  RET.REL.NODEC R6 `(_Z21use_shared_memory_GPUPf) ;  /* 0xfffffff006947950 */ /* 0x001fea0003c3ffff */
.L_x_21:
[----:B------:R-:W-:-:S00]  /*0db0*/  BRA `(.L_x_21) ;  /* 0xfffffffc00fc7947 */ /* 0x000fc0000383ffff */
[----:B------:R-:W-:-:S00]  /*0dc0*/  NOP ;  /* 0x0000000000007918 */ /* 0x000fc00000000000 */
        /* <DEDUP_REMOVED lines=11> */
.L_x_24:


//--------------------- .text._Z21use_global_memory_GPUPf --------------------------
	.section	.text._Z21use_global_memory_GPUPf,"ax",@progbits
	.align	128
        .global         _Z21use_global_memory_GPUPf
        .type           _Z21use_global_memory_GPUPf,@function
        .size           _Z21use_global_memory_GPUPf,(.L_x_26 - _Z21use_global_memory_GPUPf)
        .other          _Z21use_global_memory_GPUPf,@"STO_CUDA_ENTRY STV_DEFAULT"
_Z21use_global_memory_GPUPf:
.text._Z21use_global_memory_GPUPf:
[----:B------:R-:W-:Y:S01]  /*0000*/  LDC R1, c[0x0][0x37c] ;  /* 0x0000df00ff017b82 */ /* 0x000fe20000000800 */
[----:B------:R-:W0:Y:S07]  /*0010*/  S2R R5, SR_TID.X ;  /* 0x0000000000057919 */ /* 0x000e2e0000002100 */
[----:B------:R-:W1:Y:S01]  /*0020*/  LDC.64 R2, c[0x0][0x380] ;  /* 0x0000e000ff027b82 */ /* 0x000e620000000a00 */
[----:B------:R-:W2:Y:S01]  /*0030*/  LDCU.64 UR4, c[0x0][0x358] ;  /* 0x00006b00ff0477ac */ /* 0x000ea20008000a00 */
[C---:B0-----:R-:W-:Y:S01]  /*0040*/  SHF.L.U32 R0, R5.reuse, 0x1, RZ ;  /* 0x0000000105007819 */ /* 0x041fe200000006ff */
[----:B-1----:R-:W-:-:S03]  /*0050*/  IMAD.WIDE.U32 R2, R5, 0x4, R2 ;  /* 0x0000000405027825 */ /* 0x002fc600078e0002 */
[----:B------:R-:W-:-:S05]  /*0060*/  I2FP.F32.U32 R5, R0 ;  /* 0x0000000000057245 */ /* 0x000fca0000201000 */
[----:B--2---:R-:W-:Y:S01]  /*0070*/  STG.E desc[UR4][R2.64], R5 ;  /* 0x0000000502007986 */ /* 0x004fe2000c101904 */
[----:B------:R-:W-:Y:S05]  /*0080*/  EXIT ;  /* 0x000000000000794d */ /* 0x000fea0003800000 */
.L_x_22:
        /* <DEDUP_REMOVED lines=15> */
.L_x_26:


//--------------------- .text._Z20use_local_memory_GPUf --------------------------
	.section	.text._Z20use_local_memory_GPUf,"ax",@progbits
	.align	128
        .global         _Z20use_local_memory_GPUf
        .type           _Z20use_local_memory_GPUf,@function
        .size           _Z20use_local_memory_GPUf,(.L_x_27 - _Z20use_local_memory_GPUf)
        .other          _Z20use_local_memory_GPUf,@"STO_CUDA_ENTRY STV_DEFAULT"
_Z20use_local_memory_GPUf:
.text._Z20use_local_memory_GPUf:
[----:B------:R-:W-:Y:S01]  /*0000*/  LDC R1, c[0x0][0x37c] ;  /* 0x0000df00ff017b82 */ /* 0x000fe20000000800 */
[----:B------:R-:W-:Y:S05]  /*0010*/  EXIT ;  /* 0x000000000000794d */ /* 0x000fea0003800000 */
.L_x_23:
        /* <DEDUP_REMOVED lines=14> */
.L_x_27:


//--------------------- .nv.shared._Z21use_shared_memory_GPUPf --------------------------
	.section	.nv.shared._Z21use_shared_memory_GPUPf,"aw",@nobits
	.sectionflags	@""
	.align	4
.nv.shared._Z21use_shared_memory_GPUPf:
	.zero		1536


//--------------------- .nv.shared.reserved.0     --------------------------
	.section	.nv.shared.reserved.0,"aw",@nobits
	.weak		__nv_reservedSMEM_offset_0_alias
	.size		__nv_reservedSMEM_offset_0_alias, 0, 64
	.other		__nv_reservedSMEM_offset_0_alias,@"STO_CUDA_RESERVED_SHARED STV_DEFAULT"
__nv_reservedSMEM_offset_0_alias:
	.zero		0
	.zero		64


//--------------------- .nv.constant0._Z21use_shared_memory_GPUPf --------------------------
	.section	.nv.constant0._Z21use_shared_memory_GPUPf,"a",@progbits
	.sectionflags	@""
	.align	4
.nv.constant0._Z21use_shared_memory_GPUPf:
	.zero		904


//--------------------- .nv.constant0._Z21use_global_memory_GPUPf --------------------------
	.section	.nv.constant0._Z21use_global_memory_GPUPf,"a",@progbits
	.sectionflags	@""
	.align	4
.nv.constant0._Z21use_global_memory_GPUPf:
	.zero		904


//--------------------- .nv.constant0._Z20use_local_memory_GPUf --------------------------
	.section	.nv.constant0._Z20use_local_memory_GPUf,"a",@progbits
	.sectionflags	@""
	.align	4
.nv.constant0._Z20use_local_memory_GPUf:
	.zero		900


//--------------------- SYMBOLS --------------------------

	.type		.nv.reservedSmem.offset0,@object
	.size		.nv.reservedSmem.offset0,0x4
	.type		.nv.reservedSmem.cap,@object
	.size		.nv.reservedSmem.cap,0x4
